//
// Generated by NVIDIA NVVM Compiler
//
// Compiler Build ID: CL-36424714
// Cuda compilation tools, release 13.0, V13.0.88
// Based on NVVM 20.0.0
//

.version 9.0
.target sm_100
.address_size 64

	// .globl	_Z7kernel1PiS_S_S_S_S_S_S_
.extern .func  (.param .b32 func_retval0) vprintf
(
	.param .b64 vprintf_param_0,
	.param .b64 vprintf_param_1
)
;
.global .align 1 .b8 $str[13] = {124, 32, 105, 100, 104, 58, 32, 37, 105, 32, 124, 32};
.global .align 1 .b8 $str$1[13] = {124, 32, 37, 105, 32, 58, 32, 37, 105, 32, 124, 32};
.global .align 1 .b8 $str$2[12] = {32, 37, 105, 32, 60, 32, 37, 105, 32, 47, 47};

.visible .entry _Z7kernel1PiS_S_S_S_S_S_S_(
	.param .u64 .ptr .align 1 _Z7kernel1PiS_S_S_S_S_S_S__param_0,
	.param .u64 .ptr .align 1 _Z7kernel1PiS_S_S_S_S_S_S__param_1,
	.param .u64 .ptr .align 1 _Z7kernel1PiS_S_S_S_S_S_S__param_2,
	.param .u64 .ptr .align 1 _Z7kernel1PiS_S_S_S_S_S_S__param_3,
	.param .u64 .ptr .align 1 _Z7kernel1PiS_S_S_S_S_S_S__param_4,
	.param .u64 .ptr .align 1 _Z7kernel1PiS_S_S_S_S_S_S__param_5,
	.param .u64 .ptr .align 1 _Z7kernel1PiS_S_S_S_S_S_S__param_6,
	.param .u64 .ptr .align 1 _Z7kernel1PiS_S_S_S_S_S_S__param_7
)
{
	.local .align 8 .b8 	__local_depot0[8];
	.reg .b64 	%SP;
	.reg .b64 	%SPL;
	.reg .pred 	%p<3>;
	.reg .b32 	%r<19>;
	.reg .b64 	%rd<27>;

	mov.u64 	%SPL, __local_depot0;
	cvta.local.u64 	%SP, %SPL;
	ld.param.u64 	%rd4, [_Z7kernel1PiS_S_S_S_S_S_S__param_3];
	ld.param.u64 	%rd5, [_Z7kernel1PiS_S_S_S_S_S_S__param_4];
	ld.param.u64 	%rd6, [_Z7kernel1PiS_S_S_S_S_S_S__param_6];
	ld.param.u64 	%rd7, [_Z7kernel1PiS_S_S_S_S_S_S__param_7];
	mov.u32 	%r1, %ctaid.x;
	mov.u32 	%r4, %tid.x;
	mov.u32 	%r5, %ntid.x;
	mad.lo.s32 	%r2, %r1, %r5, %r4;
	setp.gt.s32 	%p1, %r2, 3;
	@%p1 bra 	$L__BB0_3;
	cvta.to.global.u64 	%rd8, %rd4;
	cvta.to.global.u64 	%rd9, %rd5;
	cvta.to.global.u64 	%rd10, %rd6;
	add.u64 	%rd11, %SP, 0;
	add.u64 	%rd12, %SPL, 0;
	st.local.u32 	[%rd12], %r2;
	mov.u64 	%rd13, $str;
	cvta.global.u64 	%rd14, %rd13;
	{ // callseq 0, 0
	.param .b64 param0;
	st.param.b64 	[param0], %rd14;
	.param .b64 param1;
	st.param.b64 	[param1], %rd11;
	.param .b32 retval0;
	call.uni (retval0), 
	vprintf, 
	(
	param0, 
	param1
	);
	ld.param.b32 	%r6, [retval0];
	} // callseq 0
	mul.wide.s32 	%rd15, %r2, 4;
	add.s64 	%rd1, %rd8, %rd15;
	ld.global.u32 	%r8, [%rd1];
	add.s64 	%rd16, %rd9, %rd15;
	ld.global.u32 	%r9, [%rd16];
	st.local.v2.u32 	[%rd12], {%r8, %r9};
	mov.u64 	%rd17, $str$1;
	cvta.global.u64 	%rd18, %rd17;
	{ // callseq 1, 0
	.param .b64 param0;
	st.param.b64 	[param0], %rd18;
	.param .b64 param1;
	st.param.b64 	[param1], %rd11;
	.param .b32 retval0;
	call.uni (retval0), 
	vprintf, 
	(
	param0, 
	param1
	);
	ld.param.b32 	%r10, [retval0];
	} // callseq 1
	mul.lo.s32 	%r12, %r2, %r1;
	mul.wide.s32 	%rd2, %r12, 4;
	add.s64 	%rd19, %rd16, %rd2;
	ld.global.u32 	%r13, [%rd19];
	mul.wide.u32 	%rd20, %r1, 4;
	add.s64 	%rd3, %rd10, %rd20;
	ld.global.u32 	%r14, [%rd3];
	st.local.v2.u32 	[%rd12], {%r13, %r14};
	mov.u64 	%rd21, $str$2;
	cvta.global.u64 	%rd22, %rd21;
	{ // callseq 2, 0
	.param .b64 param0;
	st.param.b64 	[param0], %rd22;
	.param .b64 param1;
	st.param.b64 	[param1], %rd11;
	.param .b32 retval0;
	call.uni (retval0), 
	vprintf, 
	(
	param0, 
	param1
	);
	ld.param.b32 	%r15, [retval0];
	} // callseq 2
	ld.global.u32 	%r3, [%rd19];
	ld.global.u32 	%r17, [%rd3];
	setp.ge.s32 	%p2, %r3, %r17;
	@%p2 bra 	$L__BB0_3;
	st.global.u32 	[%rd3], %r3;
	add.s64 	%rd23, %rd1, %rd2;
	ld.global.u32 	%r18, [%rd23];
	cvta.to.global.u64 	%rd24, %rd7;
	add.s64 	%rd26, %rd24, %rd20;
	st.global.u32 	[%rd26], %r18;
$L__BB0_3:
	ret;

}


// ===== COMPILED SASS (sm_100) =====

	.target	sm_100

	.elftype	@"ET_EXEC"


//--------------------- .note.nv.tkinfo           --------------------------
	.section	.note.nv.tkinfo,"",@"SHT_NOTE"
	.sectionflags	@"SHF_NOTE_NV_TKINFO"
	.tkinfo
        /*0018*/ 	.word	0x00000002
        /*0030*/ 	.string	""
        /*0030*/ 	.string	"ptxas"
        /*0030*/ 	.string	"Cuda compilation tools, release 13.0, V13.0.88"
        /*0030*/ 	.string	"Build cuda_13.0.r13.0/compiler.36424714_0"
        /*0030*/ 	.string	"-arch sm_100 -m 64 "



//--------------------- .note.nv.cuinfo           --------------------------
	.section	.note.nv.cuinfo,"",@"SHT_NOTE"
	.sectionflags	@"SHF_NOTE_NV_CUINFO"
        /*0018*/ 	.short	0x0002
        /*001a*/ 	.short	0x0064
        /*001c*/ 	.short	0x0082
	.zero		2


//--------------------- .nv.info                  --------------------------
	.section	.nv.info,"",@"SHT_CUDA_INFO"
	.align	4


	//----- nvinfo : EIATTR_REGCOUNT
	.align		4
        /*0000*/ 	.byte	0x04, 0x2f
        /*0002*/ 	.short	(.L_4 - .L_3)
	.align		4
.L_3:
        /*0004*/ 	.word	index@(_Z7kernel1PiS_S_S_S_S_S_S_)
        /*0008*/ 	.word	0x0000001e


	//----- nvinfo : EIATTR_FRAME_SIZE
	.align		4
.L_4:
        /*000c*/ 	.byte	0x04, 0x11
        /*000e*/ 	.short	(.L_6 - .L_5)
	.align		4
.L_5:
        /*0010*/ 	.word	index@(_Z7kernel1PiS_S_S_S_S_S_S_)
        /*0014*/ 	.word	0x00000008


	//----- nvinfo : EIATTR_MIN_STACK_SIZE
	.align		4
.L_6:
        /*0018*/ 	.byte	0x04, 0x12
        /*001a*/ 	.short	(.L_8 - .L_7)
	.align		4
.L_7:
        /*001c*/ 	.word	index@(_Z7kernel1PiS_S_S_S_S_S_S_)
        /*0020*/ 	.word	0x00000008
.L_8:


//--------------------- .nv.compat                --------------------------
	.section	.nv.compat,"",@"SHT_CUDA_COMPAT_INFO"
	.align	4
        /*0000*/ 	.byte	0x02, 0x09, 0x00, 0x00, 0x02, 0x02, 0x01, 0x00, 0x02, 0x05, 0x05, 0x00, 0x03, 0x07, 0x01, 0x01
        /*0010*/ 	.byte	0x02, 0x03, 0x00, 0x00, 0x02, 0x06, 0x01, 0x00, 0x04, 0x0b, 0x08, 0x00, 0x09, 0x00, 0x00, 0x00
        /*0020*/ 	.byte	0x00, 0x00, 0x00, 0x00


//--------------------- .nv.info._Z7kernel1PiS_S_S_S_S_S_S_ --------------------------
	.section	.nv.info._Z7kernel1PiS_S_S_S_S_S_S_,"",@"SHT_CUDA_INFO"
	.sectionflags	@""
	.align	4


	//----- nvinfo : EIATTR_CUDA_API_VERSION
	.align		4
        /*0000*/ 	.byte	0x04, 0x37
        /*0002*/ 	.short	(.L_10 - .L_9)
.L_9:
        /*0004*/ 	.word	0x00000082


	//----- nvinfo : EIATTR_KPARAM_INFO
	.align		4
.L_10:
        /*0008*/ 	.byte	0x04, 0x17
        /*000a*/ 	.short	(.L_12 - .L_11)
.L_11:
        /*000c*/ 	.word	0x00000000
        /*0010*/ 	.short	0x0007
        /*0012*/ 	.short	0x0038
        /*0014*/ 	.byte	0x00, 0xf5, 0x21, 0x00


	//----- nvinfo : EIATTR_KPARAM_INFO
	.align		4
.L_12:
        /*0018*/ 	.byte	0x04, 0x17
        /*001a*/ 	.short	(.L_14 - .L_13)
.L_13:
        /*001c*/ 	.word	0x00000000
        /*0020*/ 	.short	0x0006
        /*0022*/ 	.short	0x0030
        /*0024*/ 	.byte	0x00, 0xf5, 0x21, 0x00


	//----- nvinfo : EIATTR_KPARAM_INFO
	.align		4
.L_14:
        /*0028*/ 	.byte	0x04, 0x17
        /*002a*/ 	.short	(.L_16 - .L_15)
.L_15:
        /*002c*/ 	.word	0x00000000
        /*0030*/ 	.short	0x0005
        /*0032*/ 	.short	0x0028
        /*0034*/ 	.byte	0x00, 0xf5, 0x21, 0x00


	//----- nvinfo : EIATTR_KPARAM_INFO
	.align		4
.L_16:
        /*0038*/ 	.byte	0x04, 0x17
        /*003a*/ 	.short	(.L_18 - .L_17)
.L_17:
        /*003c*/ 	.word	0x00000000
        /*0040*/ 	.short	0x0004
        /*0042*/ 	.short	0x0020
        /*0044*/ 	.byte	0x00, 0xf5, 0x21, 0x00


	//----- nvinfo : EIATTR_KPARAM_INFO
	.align		4
.L_18:
        /*0048*/ 	.byte	0x04, 0x17
        /*004a*/ 	.short	(.L_20 - .L_19)
.L_19:
        /*004c*/ 	.word	0x00000000
        /*0050*/ 	.short	0x0003
        /*0052*/ 	.short	0x0018
        /*0054*/ 	.byte	0x00, 0xf5, 0x21, 0x00


	//----- nvinfo : EIATTR_KPARAM_INFO
	.align		4
.L_20:
        /*0058*/ 	.byte	0x04, 0x17
        /*005a*/ 	.short	(.L_22 - .L_21)
.L_21:
        /*005c*/ 	.word	0x00000000
        /*0060*/ 	.short	0x0002
        /*0062*/ 	.short	0x0010
        /*0064*/ 	.byte	0x00, 0xf5, 0x21, 0x00


	//----- nvinfo : EIATTR_KPARAM_INFO
	.align		4
.L_22:
        /*0068*/ 	.byte	0x04, 0x17
        /*006a*/ 	.short	(.L_24 - .L_23)
.L_23:
        /*006c*/ 	.word	0x00000000
        /*0070*/ 	.short	0x0001
        /*0072*/ 	.short	0x0008
        /*0074*/ 	.byte	0x00, 0xf5, 0x21, 0x00


	//----- nvinfo : EIATTR_KPARAM_INFO
	.align		4
.L_24:
        /*0078*/ 	.byte	0x04, 0x17
        /*007a*/ 	.short	(.L_26 - .L_25)
.L_25:
        /*007c*/ 	.word	0x00000000
        /*0080*/ 	.short	0x0000
        /*0082*/ 	.short	0x0000
        /*0084*/ 	.byte	0x00, 0xf5, 0x21, 0x00


	//----- nvinfo : EIATTR_SPARSE_MMA_MASK
	.align		4
.L_26:
        /*0088*/ 	.byte	0x03, 0x50
        /*008a*/ 	.short	0x0000


	//----- nvinfo : EIATTR_MAXREG_COUNT
	.align		4
        /*008c*/ 	.byte	0x03, 0x1b
        /*008e*/ 	.short	0x00ff


	//----- nvinfo : EIATTR_EXTERNS
	.align		4
        /*0090*/ 	.byte	0x04, 0x0f
        /*0092*/ 	.short	(.L_28 - .L_27)


	//   ....[0]....
	.align		4
.L_27:
        /*0094*/ 	.word	index@(vprintf)


	//----- nvinfo : EIATTR_MERCURY_ISA_VERSION
	.align		4
.L_28:
        /*0098*/ 	.byte	0x03, 0x5f
        /*009a*/ 	.short	0x0101


	//----- nvinfo : EIATTR_VRC_CTA_INIT_COUNT
	.align		4
        /*009c*/ 	.byte	0x02, 0x4a
	.zero		1
	.zero		1


	//----- nvinfo : EIATTR_SYSCALL_OFFSETS
	.align		4
        /*00a0*/ 	.byte	0x04, 0x46
        /*00a2*/ 	.short	(.L_30 - .L_29)


	//   ....[0]....
.L_29:
        /*00a4*/ 	.word	0x00000160


	//   ....[1]....
        /*00a8*/ 	.word	0x00000250


	//   ....[2]....
        /*00ac*/ 	.word	0x00000340


	//----- nvinfo : EIATTR_EXIT_INSTR_OFFSETS
	.align		4
.L_30:
        /*00b0*/ 	.byte	0x04, 0x1c
        /*00b2*/ 	.short	(.L_32 - .L_31)


	//   ....[0]....
.L_31:
        /*00b4*/ 	.word	0x000000b0


	//   ....[1]....
        /*00b8*/ 	.word	0x00000380


	//   ....[2]....
        /*00bc*/ 	.word	0x000003f0


	//----- nvinfo : EIATTR_CRS_STACK_SIZE
	.align		4
.L_32:
        /*00c0*/ 	.byte	0x04, 0x1e
        /*00c2*/ 	.short	(.L_34 - .L_33)
.L_33:
        /*00c4*/ 	.word	0x00000000


	//----- nvinfo : EIATTR_CBANK_PARAM_SIZE
	.align		4
.L_34:
        /*00c8*/ 	.byte	0x03, 0x19
        /*00ca*/ 	.short	0x0040


	//----- nvinfo : EIATTR_PARAM_CBANK
	.align		4
        /*00cc*/ 	.byte	0x04, 0x0a
        /*00ce*/ 	.short	(.L_36 - .L_35)
	.align		4
.L_35:
        /*00d0*/ 	.word	index@(.nv.constant0._Z7kernel1PiS_S_S_S_S_S_S_)
        /*00d4*/ 	.short	0x0380
        /*00d6*/ 	.short	0x0040


	//----- nvinfo : EIATTR_SW_WAR
	.align		4
.L_36:
        /*00d8*/ 	.byte	0x04, 0x36
        /*00da*/ 	.short	(.L_38 - .L_37)
.L_37:
        /*00dc*/ 	.word	0x00000008
.L_38:


//--------------------- .nv.callgraph             --------------------------
	.section	.nv.callgraph,"",@"SHT_CUDA_CALLGRAPH"
	.align	4
	.sectionentsize	8
	.align		4
        /*0000*/ 	.word	0x00000000
	.align		4
        /*0004*/ 	.word	0xffffffff
	.align		4
        /*0008*/ 	.word	index@(_Z7kernel1PiS_S_S_S_S_S_S_)
	.align		4
        /*000c*/ 	.word	index@(vprintf)
	.align		4
        /*0010*/ 	.word	0x00000000
	.align		4
        /*0014*/ 	.word	0xfffffffe
	.align		4
        /*0018*/ 	.word	0x00000000
	.align		4
        /*001c*/ 	.word	0xfffffffd
	.align		4
        /*0020*/ 	.word	0x00000000
	.align		4
        /*0024*/ 	.word	0xfffffffc


//--------------------- .nv.constant4             --------------------------
	.section	.nv.constant4,"a",@progbits
	.align	8
	.align		8
.nv.constant4:
        /*0000*/ 	.dword	vprintf
	.align		8
        /*0008*/ 	.dword	$str
	.align		8
        /*0010*/ 	.dword	$str$1
	.align		8
        /*0018*/ 	.dword	$str$2


//--------------------- .text._Z7kernel1PiS_S_S_S_S_S_S_ --------------------------
	.section	.text._Z7kernel1PiS_S_S_S_S_S_S_,"ax",@progbits
	.align	128
        .global         _Z7kernel1PiS_S_S_S_S_S_S_
        .type           _Z7kernel1PiS_S_S_S_S_S_S_,@function
        .size           _Z7kernel1PiS_S_S_S_S_S_S_,(.L_x_4 - _Z7kernel1PiS_S_S_S_S_S_S_)
        .other          _Z7kernel1PiS_S_S_S_S_S_S_,@"STO_CUDA_ENTRY STV_DEFAULT"
_Z7kernel1PiS_S_S_S_S_S_S_:
.text._Z7kernel1PiS_S_S_S_S_S_S_:
[----:B------:R-:W0:Y:S01]  /*0000*/  LDC R1, c[0x0][0x37c] ;  /* 0x0000df00ff017b82 */ /* 0x000e220000000800 */
[----:B------:R-:W1:Y:S01]  /*0010*/  S2R R26, SR_CTAID.X ;  /* 0x00000000001a7919 */ /* 0x000e620000002500 */
[----:B------:R-:W2:Y:S01]  /*0020*/  LDCU UR5, c[0x0][0x2fc] ;  /* 0x00005f80ff0577ac */ /* 0x000ea20008000800 */
[----:B0-----:R-:W-:Y:S01]  /*0030*/  IADD3 R1, PT, PT, R1, -0x8, RZ ;  /* 0xfffffff801017810 */ /* 0x001fe20007ffe0ff */
[----:B------:R-:W1:Y:S01]  /*0040*/  S2R R27, SR_TID.X ;  /* 0x00000000001b7919 */ /* 0x000e620000002100 */
[----:B------:R-:W1:Y:S01]  /*0050*/  LDCU UR6, c[0x0][0x360] ;  /* 0x00006c00ff0677ac */ /* 0x000e620008000800 */
[----:B------:R-:W0:Y:S02]  /*0060*/  LDCU UR4, c[0x0][0x2f8] ;  /* 0x00005f00ff0477ac */ /* 0x000e240008000800 */
[----:B0-----:R-:W-:-:S05]  /*0070*/  IADD3 R25, P1, PT, R1, UR4, RZ ;  /* 0x0000000401197c10 */ /* 0x001fca000ff3e0ff */
[----:B--2---:R-:W-:Y:S02]  /*0080*/  IMAD.X R24, RZ, RZ, UR5, P1 ;  /* 0x00000005ff187e24 */ /* 0x004fe400088e06ff */
[----:B-1----:R-:W-:-:S05]  /*0090*/  IMAD R27, R26, UR6, R27 ;  /* 0x000000061a1b7c24 */ /* 0x002fca000f8e021b */
[----:B------:R-:W-:-:S13]  /*00a0*/  ISETP.GT.AND P0, PT, R27, 0x3, PT ;  /* 0x000000031b00780c */ /* 0x000fda0003f04270 */
[----:B------:R-:W-:Y:S05]  /*00b0*/  @P0 EXIT ;  /* 0x000000000000094d */ /* 0x000fea0003800000 */
[----:B------:R-:W-:Y:S01]  /*00c0*/  MOV R2, 0x0 ;  /* 0x0000000000027802 */ /* 0x000fe20000000f00 */
[----:B------:R0:W-:Y:S01]  /*00d0*/  STL [R1], R27 ;  /* 0x0000001b01007387 */ /* 0x0001e20000100800 */
[----:B------:R-:W1:Y:S01]  /*00e0*/  LDCU.64 UR4, c[0x4][0x8] ;  /* 0x01000100ff0477ac */ /* 0x000e620008000a00 */
[----:B------:R-:W-:Y:S01]  /*00f0*/  MOV R6, R25 ;  /* 0x0000001900067202 */ /* 0x000fe20000000f00 */
[----:B------:R0:W2:Y:S01]  /*0100*/  LDC.64 R8, c[0x4][R2] ;  /* 0x0100000002087b82 */ /* 0x0000a20000000a00 */
[----:B------:R-:W-:Y:S01]  /*0110*/  IMAD.MOV.U32 R7, RZ, RZ, R24 ;  /* 0x000000ffff077224 */ /* 0x000fe200078e0018 */
[----:B------:R-:W3:Y:S01]  /*0120*/  LDCU.64 UR36, c[0x0][0x358] ;  /* 0x00006b00ff2477ac */ /* 0x000ee20008000a00 */
[----:B-1----:R-:W-:Y:S01]  /*0130*/  MOV R4, UR4 ;  /* 0x0000000400047c02 */ /* 0x002fe20008000f00 */
[----:B0-----:R-:W-:-:S07]  /*0140*/  IMAD.U32 R5, RZ, RZ, UR5 ;  /* 0x00000005ff057e24 */ /* 0x001fce000f8e00ff */
[----:B------:R-:W-:-:S07]  /*0150*/  LEPC R20, `(.L_x_0) ;  /* 0x000000001014794e */ /* 0x000fce0000000000 */
[----:B--23--:R-:W-:Y:S05]  /*0160*/  CALL.ABS.NOINC R8 ;  /* 0x0000000008007343 */ /* 0x00cfea0003c00000 */
.L_x_0:
[----:B------:R-:W0:Y:S01]  /*0170*/  LDC.64 R22, c[0x0][0x398] ;  /* 0x0000e600ff167b82 */ /* 0x000e220000000a00 */
[----:B------:R-:W1:Y:S07]  /*0180*/  LDCU.64 UR4, c[0x4][0x10] ;  /* 0x01000200ff0477ac */ /* 0x000e6e0008000a00 */
[----:B------:R-:W2:Y:S01]  /*0190*/  LDC.64 R18, c[0x0][0x3a0] ;  /* 0x0000e800ff127b82 */ /* 0x000ea20000000a00 */
[----:B0-----:R-:W-:-:S05]  /*01a0*/  IMAD.WIDE R22, R27, 0x4, R22 ;  /* 0x000000041b167825 */ /* 0x001fca00078e0216 */
[----:B------:R-:W3:Y:S01]  /*01b0*/  LDG.E R10, desc[UR36][R22.64] ;  /* 0x00000024160a7981 */ /* 0x000ee2000c1e1900 */
[----:B--2---:R-:W-:-:S05]  /*01c0*/  IMAD.WIDE R18, R27, 0x4, R18 ;  /* 0x000000041b127825 */ /* 0x004fca00078e0212 */
[----:B------:R-:W3:Y:S01]  /*01d0*/  LDG.E R11, desc[UR36][R18.64] ;  /* 0x00000024120b7981 */ /* 0x000ee2000c1e1900 */
[----:B------:R0:W2:Y:S01]  /*01e0*/  LDC.64 R8, c[0x4][R2] ;  /* 0x0100000002087b82 */ /* 0x0000a20000000a00 */
[----:B-1----:R-:W-:Y:S01]  /*01f0*/  MOV R4, UR4 ;  /* 0x0000000400047c02 */ /* 0x002fe20008000f00 */
[----:B------:R-:W-:Y:S01]  /*0200*/  IMAD.U32 R5, RZ, RZ, UR5 ;  /* 0x00000005ff057e24 */ /* 0x000fe2000f8e00ff */
[----:B------:R-:W-:Y:S01]  /*0210*/  MOV R6, R25 ;  /* 0x0000001900067202 */ /* 0x000fe20000000f00 */
[----:B------:R-:W-:Y:S01]  /*0220*/  IMAD.MOV.U32 R7, RZ, RZ, R24 ;  /* 0x000000ffff077224 */ /* 0x000fe200078e0018 */
[----:B--23--:R0:W-:Y:S06]  /*0230*/  STL.64 [R1], R10 ;  /* 0x0000000a01007387 */ /* 0x00c1ec0000100a00 */
[----:B------:R-:W-:-:S07]  /*0240*/  LEPC R20, `(.L_x_1) ;  /* 0x000000001014794e */ /* 0x000fce0000000000 */
[----:B0-----:R-:W-:Y:S05]  /*0250*/  CALL.ABS.NOINC R8 ;  /* 0x0000000008007343 */ /* 0x001fea0003c00000 */
.L_x_1:
[----:B------:R-:W0:Y:S01]  /*0260*/  LDC.64 R16, c[0x0][0x3b0] ;  /* 0x0000ec00ff107b82 */ /* 0x000e220000000a00 */
[----:B------:R-:W-:Y:S01]  /*0270*/  IMAD R27, R27, R26, RZ ;  /* 0x0000001a1b1b7224 */ /* 0x000fe200078e02ff */
[----:B------:R-:W1:Y:S03]  /*0280*/  LDCU.64 UR4, c[0x4][0x18] ;  /* 0x01000300ff0477ac */ /* 0x000e660008000a00 */
[----:B------:R-:W-:-:S05]  /*0290*/  IMAD.WIDE R18, R27, 0x4, R18 ;  /* 0x000000041b127825 */ /* 0x000fca00078e0212 */
[----:B------:R-:W2:Y:S01]  /*02a0*/  LDG.E R8, desc[UR36][R18.64] ;  /* 0x0000002412087981 */ /* 0x000ea2000c1e1900 */
[----:B0-----:R-:W-:-:S05]  /*02b0*/  IMAD.WIDE.U32 R16, R26, 0x4, R16 ;  /* 0x000000041a107825 */ /* 0x001fca00078e0010 */
[----:B------:R-:W2:Y:S01]  /*02c0*/  LDG.E R9, desc[UR36][R16.64] ;  /* 0x0000002410097981 */ /* 0x000ea2000c1e1900 */
[----:B------:R-:W0:Y:S01]  /*02d0*/  LDC.64 R2, c[0x4][R2] ;  /* 0x0100000002027b82 */ /* 0x000e220000000a00 */
[----:B-1----:R-:W-:Y:S01]  /*02e0*/  MOV R4, UR4 ;  /* 0x0000000400047c02 */ /* 0x002fe20008000f00 */
[----:B------:R-:W-:Y:S01]  /*02f0*/  IMAD.U32 R5, RZ, RZ, UR5 ;  /* 0x00000005ff057e24 */ /* 0x000fe2000f8e00ff */
[----:B------:R-:W-:Y:S02]  /*0300*/  MOV R6, R25 ;  /* 0x0000001900067202 */ /* 0x000fe40000000f00 */
[----:B------:R-:W-:Y:S01]  /*0310*/  MOV R7, R24 ;  /* 0x0000001800077202 */ /* 0x000fe20000000f00 */
[----:B0-2---:R1:W-:Y:S06]  /*0320*/  STL.64 [R1], R8 ;  /* 0x0000000801007387 */ /* 0x0053ec0000100a00 */
[----:B------:R-:W-:-:S07]  /*0330*/  LEPC R20, `(.L_x_2) ;  /* 0x000000001014794e */ /* 0x000fce0000000000 */
[----:B-1----:R-:W-:Y:S05]  /*0340*/  CALL.ABS.NOINC R2 ;  /* 0x0000000002007343 */ /* 0x002fea0003c00000 */
.L_x_2:
[----:B------:R-:W2:Y:S04]  /*0350*/  LDG.E R19, desc[UR36][R18.64] ;  /* 0x0000002412137981 */ /* 0x000ea8000c1e1900 */
[----:B------:R-:W2:Y:S02]  /*0360*/  LDG.E R0, desc[UR36][R16.64] ;  /* 0x0000002410007981 */ /* 0x000ea4000c1e1900 */
[----:B--2---:R-:W-:-:S13]  /*0370*/  ISETP.GE.AND P0, PT, R19, R0, PT ;  /* 0x000000001300720c */ /* 0x004fda0003f06270 */
[----:B------:R-:W-:Y:S05]  /*0380*/  @P0 EXIT ;  /* 0x000000000000094d */ /* 0x000fea0003800000 */
[----:B------:R-:W-:Y:S01]  /*0390*/  IMAD.WIDE R22, R27, 0x4, R22 ;  /* 0x000000041b167825 */ /* 0x000fe200078e0216 */
[----:B------:R-:W-:Y:S01]  /*03a0*/  STG.E desc[UR36][R16.64], R19 ;  /* 0x0000001310007986 */ /* 0x000fe2000c101924 */
[----:B------:R-:W0:Y:S04]  /*03b0*/  LDC.64 R2, c[0x0][0x3b8] ;  /* 0x0000ee00ff027b82 */ /* 0x000e280000000a00 */
[----:B------:R-:W2:Y:S01]  /*03c0*/  LDG.E R23, desc[UR36][R22.64] ;  /* 0x0000002416177981 */ /* 0x000ea2000c1e1900 */
[----:B0-----:R-:W-:-:S05]  /*03d0*/  IMAD.WIDE.U32 R26, R26, 0x4, R2 ;  /* 0x000000041a1a7825 */ /* 0x001fca00078e0002 */
[----:B--2---:R-:W-:Y:S01]  /*03e0*/  STG.E desc[UR36][R26.64], R23 ;  /* 0x000000171a007986 */ /* 0x004fe2000c101924 */
[----:B------:R-:W-:Y:S05]  /*03f0*/  EXIT ;  /* 0x000000000000794d */ /* 0x000fea0003800000 */
.L_x_3:
[----:B------:R-:W-:-:S00]  /*0400*/  BRA `(.L_x_3) ;  /* 0xfffffffc00fc7947 */ /* 0x000fc0000383ffff */
[----:B------:R-:W-:-:S00]  /*0410*/  NOP ;  /* 0x0000000000007918 */ /* 0x000fc00000000000 */
        /* <DEDUP_REMOVED lines=14> */
.L_x_4:


//--------------------- .nv.global.init           --------------------------
	.section	.nv.global.init,"aw",@progbits
.nv.global.init:
	.type		$str$2,@object
	.size		$str$2,($str - $str$2)
$str$2:
        /*0000*/ 	.byte	0x20, 0x25, 0x69, 0x20, 0x3c, 0x20, 0x25, 0x69, 0x20, 0x2f, 0x2f, 0x00
	.type		$str,@object
	.size		$str,($str$1 - $str)
$str:
        /*000c*/ 	.byte	0x7c, 0x20, 0x69, 0x64, 0x68, 0x3a, 0x20, 0x25, 0x69, 0x20, 0x7c, 0x20, 0x00
	.type		$str$1,@object
	.size		$str$1,(.L_1 - $str$1)
$str$1:
        /*0019*/ 	.byte	0x7c, 0x20, 0x25, 0x69, 0x20, 0x3a, 0x20, 0x25, 0x69, 0x20, 0x7c, 0x20, 0x00
.L_1:


//--------------------- .nv.shared.reserved.0     --------------------------
	.section	.nv.shared.reserved.0,"aw",@nobits
	.weak		__nv_reservedSMEM_offset_0_alias
	.size		__nv_reservedSMEM_offset_0_alias, 0, 64
	.other		__nv_reservedSMEM_offset_0_alias,@"STO_CUDA_RESERVED_SHARED STV_DEFAULT"
__nv_reservedSMEM_offset_0_alias:
	.zero		0
	.zero		64


//--------------------- .nv.constant0._Z7kernel1PiS_S_S_S_S_S_S_ --------------------------
	.section	.nv.constant0._Z7kernel1PiS_S_S_S_S_S_S_,"a",@progbits
	.sectionflags	@""
	.align	4
.nv.constant0._Z7kernel1PiS_S_S_S_S_S_S_:
	.zero		960


//--------------------- SYMBOLS --------------------------

	.type		.nv.reservedSmem.offset0,@object
	.size		.nv.reservedSmem.offset0,0x4
	.type		vprintf,@function
